	.headerflags	@"EF_CUDA_TEXMODE_UNIFIED EF_CUDA_64BIT_ADDRESS EF_CUDA_ACCELERATORS EF_CUDA_SM90 EF_CUDA_VIRTUAL_SM(EF_CUDA_SM90)"
	.elftype	@"ET_EXEC"


//--------------------- .nv.info                  --------------------------
	.section	.nv.info,"",@"SHT_CUDA_INFO"
	.align	4


	//----- nvinfo : EIATTR_REGCOUNT
	.align		4
        /*0000*/ 	.byte	0x04, 0x2f
        /*0002*/ 	.short	(.L_3 - .L_2)
	.align		4
.L_2:
        /*0004*/ 	.word	index@(triton_poi_fused__native_batch_norm_legit_no_training_add_relu_threshold_backward_66)
        /*0008*/ 	.word	0x00000012


	//----- nvinfo : EIATTR_MIN_STACK_SIZE
	.align		4
.L_3:
        /*000c*/ 	.byte	0x04, 0x12
        /*000e*/ 	.short	(.L_5 - .L_4)
	.align		4
.L_4:
        /*0010*/ 	.word	index@(triton_poi_fused__native_batch_norm_legit_no_training_add_relu_threshold_backward_66)
        /*0014*/ 	.word	0x00000000


	//----- nvinfo : EIATTR_FRAME_SIZE
	.align		4
.L_5:
        /*0018*/ 	.byte	0x04, 0x11
        /*001a*/ 	.short	(.L_7 - .L_6)
	.align		4
.L_6:
        /*001c*/ 	.word	index@(triton_poi_fused__native_batch_norm_legit_no_training_add_relu_threshold_backward_66)
        /*0020*/ 	.word	0x00000000


	//----- nvinfo : EIATTR_MIN_STACK_SIZE
	.align		4
.L_7:
        /*0024*/ 	.byte	0x04, 0x12
        /*0026*/ 	.short	(.L_9 - .L_8)
	.align		4
.L_8:
        /*0028*/ 	.word	index@(triton_poi_fused__native_batch_norm_legit_no_training_add_relu_threshold_backward_66)
        /*002c*/ 	.word	0x00000000
.L_9:


//--------------------- .nv.info.triton_poi_fused__native_batch_norm_legit_no_training_add_relu_threshold_backward_66 --------------------------
	.section	.nv.info.triton_poi_fused__native_batch_norm_legit_no_training_add_relu_threshold_backward_66,"",@"SHT_CUDA_INFO"
	.sectionflags	@""
	.align	4


	//----- nvinfo : EIATTR_CUDA_API_VERSION
	.align		4
        /*0000*/ 	.byte	0x04, 0x37
        /*0002*/ 	.short	(.L_11 - .L_10)
.L_10:
        /*0004*/ 	.word	0x0000007c


	//----- nvinfo : EIATTR_KPARAM_INFO
	.align		4
.L_11:
        /*0008*/ 	.byte	0x04, 0x17
        /*000a*/ 	.short	(.L_13 - .L_12)
.L_12:
        /*000c*/ 	.word	0x00000000
        /*0010*/ 	.short	0x0008
        /*0012*/ 	.short	0x0040
        /*0014*/ 	.byte	0x00, 0xf0, 0x11, 0x00


	//----- nvinfo : EIATTR_KPARAM_INFO
	.align		4
.L_13:
        /*0018*/ 	.byte	0x04, 0x17
        /*001a*/ 	.short	(.L_15 - .L_14)
.L_14:
        /*001c*/ 	.word	0x00000000
        /*0020*/ 	.short	0x0007
        /*0022*/ 	.short	0x0038
        /*0024*/ 	.byte	0x00, 0xf4, 0x21, 0x00


	//----- nvinfo : EIATTR_KPARAM_INFO
	.align		4
.L_15:
        /*0028*/ 	.byte	0x04, 0x17
        /*002a*/ 	.short	(.L_17 - .L_16)
.L_16:
        /*002c*/ 	.word	0x00000000
        /*0030*/ 	.short	0x0006
        /*0032*/ 	.short	0x0030
        /*0034*/ 	.byte	0x00, 0xf4, 0x21, 0x00


	//----- nvinfo : EIATTR_KPARAM_INFO
	.align		4
.L_17:
        /*0038*/ 	.byte	0x04, 0x17
        /*003a*/ 	.short	(.L_19 - .L_18)
.L_18:
        /*003c*/ 	.word	0x00000000
        /*0040*/ 	.short	0x0005
        /*0042*/ 	.short	0x0028
        /*0044*/ 	.byte	0x00, 0xf4, 0x21, 0x00


	//----- nvinfo : EIATTR_KPARAM_INFO
	.align		4
.L_19:
        /*0048*/ 	.byte	0x04, 0x17
        /*004a*/ 	.short	(.L_21 - .L_20)
.L_20:
        /*004c*/ 	.word	0x00000000
        /*0050*/ 	.short	0x0004
        /*0052*/ 	.short	0x0020
        /*0054*/ 	.byte	0x00, 0xf4, 0x21, 0x00


	//----- nvinfo : EIATTR_KPARAM_INFO
	.align		4
.L_21:
        /*0058*/ 	.byte	0x04, 0x17
        /*005a*/ 	.short	(.L_23 - .L_22)
.L_22:
        /*005c*/ 	.word	0x00000000
        /*0060*/ 	.short	0x0003
        /*0062*/ 	.short	0x0018
        /*0064*/ 	.byte	0x00, 0xf4, 0x21, 0x00


	//----- nvinfo : EIATTR_KPARAM_INFO
	.align		4
.L_23:
        /*0068*/ 	.byte	0x04, 0x17
        /*006a*/ 	.short	(.L_25 - .L_24)
.L_24:
        /*006c*/ 	.word	0x00000000
        /*0070*/ 	.short	0x0002
        /*0072*/ 	.short	0x0010
        /*0074*/ 	.byte	0x00, 0xf4, 0x21, 0x00


	//----- nvinfo : EIATTR_KPARAM_INFO
	.align		4
.L_25:
        /*0078*/ 	.byte	0x04, 0x17
        /*007a*/ 	.short	(.L_27 - .L_26)
.L_26:
        /*007c*/ 	.word	0x00000000
        /*0080*/ 	.short	0x0001
        /*0082*/ 	.short	0x0008
        /*0084*/ 	.byte	0x00, 0xf4, 0x21, 0x00


	//----- nvinfo : EIATTR_KPARAM_INFO
	.align		4
.L_27:
        /*0088*/ 	.byte	0x04, 0x17
        /*008a*/ 	.short	(.L_29 - .L_28)
.L_28:
        /*008c*/ 	.word	0x00000000
        /*0090*/ 	.short	0x0000
        /*0092*/ 	.short	0x0000
        /*0094*/ 	.byte	0x00, 0xf4, 0x21, 0x00


	//----- nvinfo : EIATTR_SPARSE_MMA_MASK
	.align		4
.L_29:
        /*0098*/ 	.byte	0x03, 0x50
        /*009a*/ 	.short	0x0000


	//----- nvinfo : EIATTR_MAXREG_COUNT
	.align		4
        /*009c*/ 	.byte	0x03, 0x1b
        /*009e*/ 	.short	0x00ff


	//----- nvinfo : EIATTR_EXIT_INSTR_OFFSETS
	.align		4
        /*00a0*/ 	.byte	0x04, 0x1c
        /*00a2*/ 	.short	(.L_31 - .L_30)


	//   ....[0]....
.L_30:
        /*00a4*/ 	.word	0x000004b0


	//----- nvinfo : EIATTR_REQNTID
	.align		4
.L_31:
        /*00a8*/ 	.byte	0x04, 0x10
        /*00aa*/ 	.short	(.L_33 - .L_32)
.L_32:
        /*00ac*/ 	.word	0x00000080
        /*00b0*/ 	.word	0x00000001
        /*00b4*/ 	.word	0x00000001


	//----- nvinfo : EIATTR_CBANK_PARAM_SIZE
	.align		4
.L_33:
        /*00b8*/ 	.byte	0x03, 0x19
        /*00ba*/ 	.short	0x0044


	//----- nvinfo : EIATTR_PARAM_CBANK
	.align		4
        /*00bc*/ 	.byte	0x04, 0x0a
        /*00be*/ 	.short	(.L_35 - .L_34)
	.align		4
.L_34:
        /*00c0*/ 	.word	index@(.nv.constant0.triton_poi_fused__native_batch_norm_legit_no_training_add_relu_threshold_backward_66)
        /*00c4*/ 	.short	0x0210
        /*00c6*/ 	.short	0x0044


	//----- nvinfo : EIATTR_SW_WAR
	.align		4
.L_35:
        /*00c8*/ 	.byte	0x04, 0x36
        /*00ca*/ 	.short	(.L_37 - .L_36)
.L_36:
        /*00cc*/ 	.word	0x00000008
.L_37:


//--------------------- .nv.callgraph             --------------------------
	.section	.nv.callgraph,"",@"SHT_CUDA_CALLGRAPH"
	.align	4
	.sectionentsize	8
	.align		4
        /*0000*/ 	.word	0x00000000
	.align		4
        /*0004*/ 	.word	0xffffffff
	.align		4
        /*0008*/ 	.word	0x00000000
	.align		4
        /*000c*/ 	.word	0xfffffffe
	.align		4
        /*0010*/ 	.word	0x00000000
	.align		4
        /*0014*/ 	.word	0xfffffffd
	.align		4
        /*0018*/ 	.word	0x00000000
	.align		4
        /*001c*/ 	.word	0xfffffffc


//--------------------- .nv.constant4             --------------------------
	.section	.nv.constant4,"a",@progbits
	.align	8
	.align		8
.nv.constant4:
        /*0000*/ 	.dword	_$_str
	.align		8
        /*0008*/ 	.dword	_$_str_$_2


//--------------------- .text.triton_poi_fused__native_batch_norm_legit_no_training_add_relu_threshold_backward_66 --------------------------
	.section	.text.triton_poi_fused__native_batch_norm_legit_no_training_add_relu_threshold_backward_66,"ax",@progbits
	.align	128
        .global         triton_poi_fused__native_batch_norm_legit_no_training_add_relu_threshold_backward_66
        .type           triton_poi_fused__native_batch_norm_legit_no_training_add_relu_threshold_backward_66,@function
        .size           triton_poi_fused__native_batch_norm_legit_no_training_add_relu_threshold_backward_66,(.L_x_1 - triton_poi_fused__native_batch_norm_legit_no_training_add_relu_threshold_backward_66)
        .other          triton_poi_fused__native_batch_norm_legit_no_training_add_relu_threshold_backward_66,@"STO_CUDA_ENTRY STV_DEFAULT"
triton_poi_fused__native_batch_norm_legit_no_training_add_relu_threshold_backward_66:
.text.triton_poi_fused__native_batch_norm_legit_no_training_add_relu_threshold_backward_66:
[----:B------:R-:W-:Y:S01]  /*0000*/  LDC R1, c[0x0][0x28] ;  /* 0x00000a00ff017b82 */ /* 0x000fe20000000800 */
[----:B------:R-:W1:Y:S07]  /*0010*/  S2R R0, SR_TID.X ;  /* 0x0000000000007919 */ /* 0x000e6e0000002100 */
[----:B------:R-:W2:Y:S01]  /*0020*/  LDC.64 R2, c[0x0][0x220] ;  /* 0x00008800ff027b82 */ /* 0x000ea20000000a00 */
[----:B------:R-:W-:Y:S01]  /*0030*/  ULDC.64 UR4, c[0x0][0x208] ;  /* 0x0000820000047ab9 */ /* 0x000fe20000000a00 */
[----:B------:R-:W-:Y:S01]  /*0040*/  ULDC.64 UR6, c[0x0][0x248] ;  /* 0x0000920000067ab9 */ /* 0x000fe20000000a00 */
[----:B------:R-:W3:Y:S05]  /*0050*/  S2R R7, SR_CTAID.X ;  /* 0x0000000000077919 */ /* 0x000eea0000002500 */
[----:B------:R-:W4:Y:S08]  /*0060*/  LDC.64 R8, c[0x0][0x228] ;  /* 0x00008a00ff087b82 */ /* 0x000f300000000a00 */
[----:B------:R-:W5:Y:S08]  /*0070*/  LDC.64 R10, c[0x0][0x230] ;  /* 0x00008c00ff0a7b82 */ /* 0x000f700000000a00 */
[----:B------:R-:W4:Y:S01]  /*0080*/  LDC.64 R12, c[0x0][0x238] ;  /* 0x00008e00ff0c7b82 */ /* 0x000f220000000a00 */
[----:B-1----:R-:W-:-:S02]  /*0090*/  SHF.L.U32 R0, R0, 0x1, RZ ;  /* 0x0000000100007819 */ /* 0x002fc400000006ff */
[----:B---3--:R-:W-:Y:S02]  /*00a0*/  SHF.R.S32.HI R5, RZ, 0x17, R7 ;  /* 0x00000017ff057819 */ /* 0x008fe40000011407 */
[----:B------:R-:W-:Y:S02]  /*00b0*/  LOP3.LUT R0, R0, 0xfe, RZ, 0xc0, !PT ;  /* 0x000000fe00007812 */ /* 0x000fe400078ec0ff */
[----:B------:R-:W-:Y:S02]  /*00c0*/  SGXT R5, R5, 0x1 ;  /* 0x000000010505781a */ /* 0x000fe40000000200 */
[----:B------:R-:W-:Y:S02]  /*00d0*/  LEA R0, R7, R0, 0x8 ;  /* 0x0000000007007211 */ /* 0x000fe400078e40ff */
[----:B------:R-:W1:Y:S02]  /*00e0*/  LDC.64 R6, c[0x0][0x218] ;  /* 0x00008600ff067b82 */ /* 0x000e640000000a00 */
[----:B------:R-:W-:-:S04]  /*00f0*/  LEA.HI R5, R5, R0, RZ, 0xb ;  /* 0x0000000005057211 */ /* 0x000fc800078f58ff */
[----:B------:R-:W-:-:S04]  /*0100*/  LOP3.LUT R5, R5, 0xfffff800, RZ, 0xc0, !PT ;  /* 0xfffff80005057812 */ /* 0x000fc800078ec0ff */
[----:B------:R-:W-:Y:S02]  /*0110*/  IADD3 R15, R0, -R5, RZ ;  /* 0x80000005000f7210 */ /* 0x000fe40007ffe0ff */
[----:B------:R-:W3:Y:S03]  /*0120*/  LDC.64 R4, c[0x0][0x210] ;  /* 0x00008400ff047b82 */ /* 0x000ee60000000a00 */
[----:B--2---:R-:W-:-:S06]  /*0130*/  IMAD.WIDE R2, R15, 0x4, R2 ;  /* 0x000000040f027825 */ /* 0x004fcc00078e0202 */
[----:B------:R-:W2:Y:S01]  /*0140*/  LDG.E.EL.64 R2, desc[UR4][R2.64] ;  /* 0x0000000402027981 */ /* 0x000ea2000c2e1b00 */
[----:B-1----:R-:W-:-:S04]  /*0150*/  IMAD.WIDE R6, R15, 0x4, R6 ;  /* 0x000000040f067825 */ /* 0x002fc800078e0206 */
[C---:B----4-:R-:W-:Y:S02]  /*0160*/  IMAD.WIDE R8, R15.reuse, 0x4, R8 ;  /* 0x000000040f087825 */ /* 0x050fe400078e0208 */
[----:B------:R-:W4:Y:S02]  /*0170*/  LDG.E.EL.64 R6, desc[UR4][R6.64] ;  /* 0x0000000406067981 */ /* 0x000f24000c2e1b00 */
[----:B-----5:R-:W-:Y:S02]  /*0180*/  IMAD.WIDE R10, R15, 0x4, R10 ;  /* 0x000000040f0a7825 */ /* 0x020fe400078e020a */
[----:B------:R-:W5:Y:S02]  /*0190*/  LDG.E.EL.64 R8, desc[UR4][R8.64] ;  /* 0x0000000408087981 */ /* 0x000f64000c2e1b00 */
[C---:B---3--:R-:W-:Y:S02]  /*01a0*/  IMAD.WIDE R4, R0.reuse, 0x4, R4 ;  /* 0x0000000400047825 */ /* 0x048fe400078e0204 */
[----:B------:R-:W5:Y:S04]  /*01b0*/  LDG.E.EL.64 R10, desc[UR4][R10.64] ;  /* 0x000000040a0a7981 */ /* 0x000f68000c2e1b00 */
[----:B------:R-:W4:Y:S01]  /*01c0*/  LDG.E.64 R4, desc[UR4][R4.64] ;  /* 0x0000000404047981 */ /* 0x000f22000c1e1b00 */
[----:B0-----:R-:W-:-:S06]  /*01d0*/  IMAD.WIDE R12, R0, 0x4, R12 ;  /* 0x00000004000c7825 */ /* 0x001fcc00078e020c */
[----:B------:R-:W3:Y:S01]  /*01e0*/  LDG.E.64 R12, desc[UR4][R12.64] ;  /* 0x000000040c0c7981 */ /* 0x000ee2000c1e1b00 */
[----:B--2---:R-:W-:Y:S01]  /*01f0*/  FADD R2, R2, 9.9999997473787516356e-06 ;  /* 0x3727c5ac02027421 */ /* 0x004fe20000000000 */
[----:B------:R-:W-:-:S03]  /*0200*/  FADD R3, R3, 9.9999997473787516356e-06 ;  /* 0x3727c5ac03037421 */ /* 0x000fc60000000000 */
[----:B------:R-:W0:Y:S08]  /*0210*/  MUFU.SQRT R14, R2 ;  /* 0x00000002000e7308 */ /* 0x000e300000002000 */
[----:B------:R-:W1:Y:S01]  /*0220*/  MUFU.SQRT R15, R3 ;  /* 0x00000003000f7308 */ /* 0x000e620000002000 */
[C---:B0-----:R-:W-:Y:S02]  /*0230*/  FSETP.GT.AND P0, PT, R14.reuse, 8.50705917302346158658e+37, PT ;  /* 0x7e8000000e00780b */ /* 0x041fe40003f04000 */
[----:B------:R-:W-:-:S02]  /*0240*/  FSETP.GEU.AND P2, PT, R14, 1.175494350822287508e-38, PT ;  /* 0x008000000e00780b */ /* 0x000fc40003f4e000 */
[C---:B-1----:R-:W-:Y:S02]  /*0250*/  FSETP.GT.AND P1, PT, R15.reuse, 8.50705917302346158658e+37, PT ;  /* 0x7e8000000f00780b */ /* 0x042fe40003f24000 */
[----:B------:R-:W-:-:S07]  /*0260*/  FSETP.GEU.AND P3, PT, R15, 1.175494350822287508e-38, PT ;  /* 0x008000000f00780b */ /* 0x000fce0003f6e000 */
[----:B------:R-:W-:Y:S01]  /*0270*/  @P0 FMUL R14, R14, 0.25 ;  /* 0x3e8000000e0e0820 */ /* 0x000fe20000400000 */
[----:B------:R-:W-:-:S03]  /*0280*/  HFMA2.MMA R2, -RZ, RZ, 1.625, 0 ;  /* 0x3e800000ff027435 */ /* 0x000fc600000001ff */
[----:B------:R-:W-:Y:S01]  /*0290*/  @!P2 FMUL R14, R14, 16777216 ;  /* 0x4b8000000e0ea820 */ /* 0x000fe20000400000 */
[----:B------:R-:W-:-:S04]  /*02a0*/  @P1 FMUL R15, R15, 0.25 ;  /* 0x3e8000000f0f1820 */ /* 0x000fc80000400000 */
[----:B------:R-:W-:Y:S01]  /*02b0*/  @!P3 FMUL R15, R15, 16777216 ;  /* 0x4b8000000f0fb820 */ /* 0x000fe20000400000 */
[----:B------:R-:W0:Y:S01]  /*02c0*/  MUFU.RCP R14, R14 ;  /* 0x0000000e000e7308 */ /* 0x000e220000001000 */
[----:B------:R-:W-:-:S07]  /*02d0*/  FSEL R3, R2, 1, P0 ;  /* 0x3f80000002037808 */ /* 0x000fce0000000000 */
[----:B------:R-:W1:Y:S01]  /*02e0*/  MUFU.RCP R15, R15 ;  /* 0x0000000f000f7308 */ /* 0x000e620000001000 */
[----:B------:R-:W-:Y:S01]  /*02f0*/  FSEL R2, R2, 1, P1 ;  /* 0x3f80000002027808 */ /* 0x000fe20000800000 */
[----:B------:R-:W-:Y:S01]  /*0300*/  @!P2 FMUL R3, R3, 16777216 ;  /* 0x4b8000000303a820 */ /* 0x000fe20000400000 */
[----:B----4-:R-:W-:-:S03]  /*0310*/  FADD R4, R4, -R6 ;  /* 0x8000000604047221 */ /* 0x010fc60000000000 */
[----:B------:R-:W-:Y:S01]  /*0320*/  @!P3 FMUL R2, R2, 16777216 ;  /* 0x4b8000000202b820 */ /* 0x000fe20000400000 */
[----:B0-----:R-:W-:Y:S01]  /*0330*/  FMUL R3, R14, R3 ;  /* 0x000000030e037220 */ /* 0x001fe20000400000 */
[----:B------:R-:W-:-:S03]  /*0340*/  FADD R5, R5, -R7 ;  /* 0x8000000705057221 */ /* 0x000fc60000000000 */
[----:B------:R-:W-:Y:S01]  /*0350*/  FMUL R7, R3, R4 ;  /* 0x0000000403077220 */ /* 0x000fe20000400000 */
[----:B-1----:R-:W-:-:S03]  /*0360*/  FMUL R2, R15, R2 ;  /* 0x000000020f027220 */ /* 0x002fc60000400000 */
[----:B-----5:R-:W-:Y:S01]  /*0370*/  FFMA R7, R8, R7, R10 ;  /* 0x0000000708077223 */ /* 0x020fe2000000000a */
[----:B------:R-:W-:Y:S02]  /*0380*/  FMUL R4, R2, R5 ;  /* 0x0000000502047220 */ /* 0x000fe40000400000 */
[----:B------:R-:W0:Y:S02]  /*0390*/  LDC.64 R2, c[0x0][0x240] ;  /* 0x00009000ff027b82 */ /* 0x000e240000000a00 */
[----:B------:R-:W-:Y:S01]  /*03a0*/  FFMA R4, R9, R4, R11 ;  /* 0x0000000409047223 */ /* 0x000fe2000000000b */
[----:B---3--:R-:W-:Y:S01]  /*03b0*/  FSETP.GEU.AND P1, PT, R7, -R12, PT ;  /* 0x8000000c0700720b */ /* 0x008fe20003f2e000 */
[----:B------:R-:W-:Y:S02]  /*03c0*/  FADD R7, R12, R7 ;  /* 0x000000070c077221 */ /* 0x000fe40000000000 */
[----:B------:R-:W-:Y:S01]  /*03d0*/  FADD R5, R13, R4 ;  /* 0x000000040d057221 */ /* 0x000fe20000000000 */
[----:B------:R-:W-:-:S02]  /*03e0*/  FSETP.GEU.AND P0, PT, R4, -R13, PT ;  /* 0x8000000d0400720b */ /* 0x000fc40003f0e000 */
[----:B------:R-:W-:Y:S02]  /*03f0*/  FSEL R6, R7, RZ, P1 ;  /* 0x000000ff07067208 */ /* 0x000fe40000800000 */
[----:B------:R-:W-:Y:S02]  /*0400*/  FSEL R7, R5, RZ, P0 ;  /* 0x000000ff05077208 */ /* 0x000fe40000000000 */
[----:B------:R-:W-:Y:S02]  /*0410*/  FSETP.GTU.AND P1, PT, R6, RZ, PT ;  /* 0x000000ff0600720b */ /* 0x000fe40003f2c000 */
[----:B------:R-:W-:Y:S02]  /*0420*/  FSETP.GTU.AND P0, PT, R7, RZ, PT ;  /* 0x000000ff0700720b */ /* 0x000fe40003f0c000 */
[----:B------:R-:W-:Y:S02]  /*0430*/  IADD3 R4, P2, R0, UR6, RZ ;  /* 0x0000000600047c10 */ /* 0x000fe4000ff5e0ff */
[----:B------:R-:W-:-:S02]  /*0440*/  SEL R8, RZ, 0x1, P1 ;  /* 0x00000001ff087807 */ /* 0x000fc40000800000 */
[----:B------:R-:W-:Y:S02]  /*0450*/  SEL R9, RZ, 0x100, P0 ;  /* 0x00000100ff097807 */ /* 0x000fe40000000000 */
[C---:B------:R-:W-:Y:S01]  /*0460*/  LEA.HI.X.SX32 R5, R0.reuse, UR7, 0x1, P2 ;  /* 0x0000000700057c11 */ /* 0x040fe200090f0eff */
[----:B0-----:R-:W-:Y:S01]  /*0470*/  IMAD.WIDE R2, R0, 0x4, R2 ;  /* 0x0000000400027825 */ /* 0x001fe200078e0202 */
[----:B------:R-:W-:-:S04]  /*0480*/  IADD3 R9, R8, R9, RZ ;  /* 0x0000000908097210 */ /* 0x000fc80007ffe0ff */
[----:B------:R-:W-:Y:S04]  /*0490*/  STG.E.64 desc[UR4][R2.64], R6 ;  /* 0x0000000602007986 */ /* 0x000fe8000c101b04 */
[----:B------:R-:W-:Y:S01]  /*04a0*/  STG.E.U16 desc[UR4][R4.64], R9 ;  /* 0x0000000904007986 */ /* 0x000fe2000c101504 */
[----:B------:R-:W-:Y:S05]  /*04b0*/  EXIT ;  /* 0x000000000000794d */ /* 0x000fea0003800000 */
.L_x_0:
[----:B------:R-:W-:-:S00]  /*04c0*/  BRA `(.L_x_0) ;  /* 0xfffffffc00fc7947 */ /* 0x000fc0000383ffff */
[----:B------:R-:W-:-:S00]  /*04d0*/  NOP ;  /* 0x0000000000007918 */ /* 0x000fc00000000000 */
        /* <DEDUP_REMOVED lines=10> */
.L_x_1:


//--------------------- .nv.global.init           --------------------------
	.section	.nv.global.init,"aw",@progbits
.nv.global.init:
	.type		_$_str,@object
	.size		_$_str,(_$_str_$_2 - _$_str)
_$_str:
        /*0000*/ 	.byte	0x5f, 0x5f, 0x43, 0x55, 0x44, 0x41, 0x5f, 0x46, 0x54, 0x5a, 0x00
	.type		_$_str_$_2,@object
	.size		_$_str_$_2,(.L_1 - _$_str_$_2)
_$_str_$_2:
        /*000b*/ 	.byte	0x5f, 0x5f, 0x43, 0x55, 0x44, 0x41, 0x5f, 0x50, 0x52, 0x45, 0x43, 0x5f, 0x53, 0x51, 0x52, 0x54
        /*001b*/ 	.byte	0x00
.L_1:


//--------------------- .nv.constant0.triton_poi_fused__native_batch_norm_legit_no_training_add_relu_threshold_backward_66 --------------------------
	.section	.nv.constant0.triton_poi_fused__native_batch_norm_legit_no_training_add_relu_threshold_backward_66,"a",@progbits
	.sectionflags	@""
	.align	4
.nv.constant0.triton_poi_fused__native_batch_norm_legit_no_training_add_relu_threshold_backward_66:
	.zero		596
